//
// Generated by NVIDIA NVVM Compiler
//
// Compiler Build ID: CL-36424714
// Cuda compilation tools, release 13.0, V13.0.88
// Based on NVVM 20.0.0
//

.version 9.0
.target sm_100
.address_size 64

	// .globl	_Z27convert_to_grayscale_kernelP5Pixell

.visible .entry _Z27convert_to_grayscale_kernelP5Pixell(
	.param .u64 .ptr .align 1 _Z27convert_to_grayscale_kernelP5Pixell_param_0,
	.param .u64 _Z27convert_to_grayscale_kernelP5Pixell_param_1
)
{
	.reg .pred 	%p<10>;
	.reg .b16 	%rs<21>;
	.reg .b32 	%r<5>;
	.reg .b64 	%rd<6>;

	ld.param.u64 	%rd3, [_Z27convert_to_grayscale_kernelP5Pixell_param_0];
	ld.param.u64 	%rd4, [_Z27convert_to_grayscale_kernelP5Pixell_param_1];
	mov.u32 	%r1, %ctaid.x;
	mov.u32 	%r2, %ntid.x;
	mov.u32 	%r3, %tid.x;
	mad.lo.s32 	%r4, %r1, %r2, %r3;
	cvt.s64.s32 	%rd1, %r4;
	setp.le.s64 	%p1, %rd4, %rd1;
	@%p1 bra 	$L__BB0_12;
	cvta.to.global.u64 	%rd5, %rd3;
	mad.lo.s64 	%rd2, %rd1, 3, %rd5;
	ld.global.u8 	%rs9, [%rd2];
	setp.eq.s16 	%p2, %rs9, 0;
	@%p2 bra 	$L__BB0_4;
	setp.eq.s16 	%p3, %rs9, 255;
	@%p3 bra 	$L__BB0_6;
	ld.global.u8 	%rs19, [%rd2+1];
	bra.uni 	$L__BB0_8;
$L__BB0_4:
	ld.global.u8 	%rs19, [%rd2+1];
	setp.ne.s16 	%p6, %rs19, 0;
	@%p6 bra 	$L__BB0_8;
	ld.global.u8 	%rs12, [%rd2+2];
	setp.eq.s16 	%p7, %rs12, 0;
	@%p7 bra 	$L__BB0_12;
	bra.uni 	$L__BB0_8;
$L__BB0_6:
	ld.global.u8 	%rs19, [%rd2+1];
	setp.eq.s16 	%p4, %rs19, 255;
	@%p4 bra 	$L__BB0_7;
	bra.uni 	$L__BB0_8;
$L__BB0_7:
	ld.global.u8 	%rs11, [%rd2+2];
	setp.eq.s16 	%p5, %rs11, 255;
	mov.b16 	%rs19, 255;
	@%p5 bra 	$L__BB0_12;
$L__BB0_8:
	and.b16  	%rs13, %rs19, 255;
	setp.eq.s16 	%p8, %rs9, %rs13;
	@%p8 bra 	$L__BB0_10;
	ld.global.u8 	%rs20, [%rd2+2];
	bra.uni 	$L__BB0_11;
$L__BB0_10:
	ld.global.u8 	%rs20, [%rd2+2];
	setp.eq.s16 	%p9, %rs9, %rs20;
	@%p9 bra 	$L__BB0_12;
$L__BB0_11:
	add.s16 	%rs15, %rs13, %rs9;
	add.s16 	%rs17, %rs15, %rs20;
	mul.hi.u16 	%rs18, %rs17, 21846;
	st.global.u8 	[%rd2], %rs18;
	st.global.u8 	[%rd2+1], %rs18;
	st.global.u8 	[%rd2+2], %rs18;
$L__BB0_12:
	ret;

}


// ===== COMPILED SASS (sm_100) =====

	.target	sm_100

	.elftype	@"ET_EXEC"


//--------------------- .note.nv.tkinfo           --------------------------
	.section	.note.nv.tkinfo,"",@"SHT_NOTE"
	.sectionflags	@"SHF_NOTE_NV_TKINFO"
	.tkinfo
        /*0018*/ 	.word	0x00000002
        /*0030*/ 	.string	""
        /*0030*/ 	.string	"ptxas"
        /*0030*/ 	.string	"Cuda compilation tools, release 13.0, V13.0.88"
        /*0030*/ 	.string	"Build cuda_13.0.r13.0/compiler.36424714_0"
        /*0030*/ 	.string	"-arch sm_100 -m 64 "



//--------------------- .note.nv.cuinfo           --------------------------
	.section	.note.nv.cuinfo,"",@"SHT_NOTE"
	.sectionflags	@"SHF_NOTE_NV_CUINFO"
        /*0018*/ 	.short	0x0002
        /*001a*/ 	.short	0x0064
        /*001c*/ 	.short	0x0082
	.zero		2


//--------------------- .nv.info                  --------------------------
	.section	.nv.info,"",@"SHT_CUDA_INFO"
	.align	4


	//----- nvinfo : EIATTR_REGCOUNT
	.align		4
        /*0000*/ 	.byte	0x04, 0x2f
        /*0002*/ 	.short	(.L_1 - .L_0)
	.align		4
.L_0:
        /*0004*/ 	.word	index@(_Z27convert_to_grayscale_kernelP5Pixell)
        /*0008*/ 	.word	0x0000000a


	//----- nvinfo : EIATTR_FRAME_SIZE
	.align		4
.L_1:
        /*000c*/ 	.byte	0x04, 0x11
        /*000e*/ 	.short	(.L_3 - .L_2)
	.align		4
.L_2:
        /*0010*/ 	.word	index@(_Z27convert_to_grayscale_kernelP5Pixell)
        /*0014*/ 	.word	0x00000000


	//----- nvinfo : EIATTR_MIN_STACK_SIZE
	.align		4
.L_3:
        /*0018*/ 	.byte	0x04, 0x12
        /*001a*/ 	.short	(.L_5 - .L_4)
	.align		4
.L_4:
        /*001c*/ 	.word	index@(_Z27convert_to_grayscale_kernelP5Pixell)
        /*0020*/ 	.word	0x00000000
.L_5:


//--------------------- .nv.compat                --------------------------
	.section	.nv.compat,"",@"SHT_CUDA_COMPAT_INFO"
	.align	4
        /*0000*/ 	.byte	0x02, 0x09, 0x00, 0x00, 0x02, 0x02, 0x01, 0x00, 0x02, 0x05, 0x05, 0x00, 0x03, 0x07, 0x01, 0x01
        /*0010*/ 	.byte	0x02, 0x03, 0x00, 0x00, 0x02, 0x06, 0x01, 0x00, 0x04, 0x0b, 0x08, 0x00, 0x09, 0x00, 0x00, 0x00
        /*0020*/ 	.byte	0x00, 0x00, 0x00, 0x00


//--------------------- .nv.info._Z27convert_to_grayscale_kernelP5Pixell --------------------------
	.section	.nv.info._Z27convert_to_grayscale_kernelP5Pixell,"",@"SHT_CUDA_INFO"
	.sectionflags	@""
	.align	4


	//----- nvinfo : EIATTR_CUDA_API_VERSION
	.align		4
        /*0000*/ 	.byte	0x04, 0x37
        /*0002*/ 	.short	(.L_7 - .L_6)
.L_6:
        /*0004*/ 	.word	0x00000082


	//----- nvinfo : EIATTR_KPARAM_INFO
	.align		4
.L_7:
        /*0008*/ 	.byte	0x04, 0x17
        /*000a*/ 	.short	(.L_9 - .L_8)
.L_8:
        /*000c*/ 	.word	0x00000000
        /*0010*/ 	.short	0x0001
        /*0012*/ 	.short	0x0008
        /*0014*/ 	.byte	0x00, 0xf0, 0x21, 0x00


	//----- nvinfo : EIATTR_KPARAM_INFO
	.align		4
.L_9:
        /*0018*/ 	.byte	0x04, 0x17
        /*001a*/ 	.short	(.L_11 - .L_10)
.L_10:
        /*001c*/ 	.word	0x00000000
        /*0020*/ 	.short	0x0000
        /*0022*/ 	.short	0x0000
        /*0024*/ 	.byte	0x00, 0xf5, 0x21, 0x00


	//----- nvinfo : EIATTR_SPARSE_MMA_MASK
	.align		4
.L_11:
        /*0028*/ 	.byte	0x03, 0x50
        /*002a*/ 	.short	0x0000


	//----- nvinfo : EIATTR_MAXREG_COUNT
	.align		4
        /*002c*/ 	.byte	0x03, 0x1b
        /*002e*/ 	.short	0x00ff


	//----- nvinfo : EIATTR_MERCURY_ISA_VERSION
	.align		4
        /*0030*/ 	.byte	0x03, 0x5f
        /*0032*/ 	.short	0x0101


	//----- nvinfo : EIATTR_VRC_CTA_INIT_COUNT
	.align		4
        /*0034*/ 	.byte	0x02, 0x4a
	.zero		1
	.zero		1


	//----- nvinfo : EIATTR_EXIT_INSTR_OFFSETS
	.align		4
        /*0038*/ 	.byte	0x04, 0x1c
        /*003a*/ 	.short	(.L_13 - .L_12)


	//   ....[0]....
.L_12:
        /*003c*/ 	.word	0x00000090


	//   ....[1]....
        /*0040*/ 	.word	0x000001c0


	//   ....[2]....
        /*0044*/ 	.word	0x00000240


	//   ....[3]....
        /*0048*/ 	.word	0x000002d0


	//   ....[4]....
        /*004c*/ 	.word	0x00000360


	//----- nvinfo : EIATTR_CRS_STACK_SIZE
	.align		4
.L_13:
        /*0050*/ 	.byte	0x04, 0x1e
        /*0052*/ 	.short	(.L_15 - .L_14)
.L_14:
        /*0054*/ 	.word	0x00000000


	//----- nvinfo : EIATTR_CBANK_PARAM_SIZE
	.align		4
.L_15:
        /*0058*/ 	.byte	0x03, 0x19
        /*005a*/ 	.short	0x0010


	//----- nvinfo : EIATTR_PARAM_CBANK
	.align		4
        /*005c*/ 	.byte	0x04, 0x0a
        /*005e*/ 	.short	(.L_17 - .L_16)
	.align		4
.L_16:
        /*0060*/ 	.word	index@(.nv.constant0._Z27convert_to_grayscale_kernelP5Pixell)
        /*0064*/ 	.short	0x0380
        /*0066*/ 	.short	0x0010


	//----- nvinfo : EIATTR_SW_WAR
	.align		4
.L_17:
        /*0068*/ 	.byte	0x04, 0x36
        /*006a*/ 	.short	(.L_19 - .L_18)
.L_18:
        /*006c*/ 	.word	0x00000008
.L_19:


//--------------------- .nv.callgraph             --------------------------
	.section	.nv.callgraph,"",@"SHT_CUDA_CALLGRAPH"
	.align	4
	.sectionentsize	8
	.align		4
        /*0000*/ 	.word	0x00000000
	.align		4
        /*0004*/ 	.word	0xffffffff
	.align		4
        /*0008*/ 	.word	0x00000000
	.align		4
        /*000c*/ 	.word	0xfffffffe
	.align		4
        /*0010*/ 	.word	0x00000000
	.align		4
        /*0014*/ 	.word	0xfffffffd
	.align		4
        /*0018*/ 	.word	0x00000000
	.align		4
        /*001c*/ 	.word	0xfffffffc


//--------------------- .text._Z27convert_to_grayscale_kernelP5Pixell --------------------------
	.section	.text._Z27convert_to_grayscale_kernelP5Pixell,"ax",@progbits
	.align	128
        .global         _Z27convert_to_grayscale_kernelP5Pixell
        .type           _Z27convert_to_grayscale_kernelP5Pixell,@function
        .size           _Z27convert_to_grayscale_kernelP5Pixell,(.L_x_7 - _Z27convert_to_grayscale_kernelP5Pixell)
        .other          _Z27convert_to_grayscale_kernelP5Pixell,@"STO_CUDA_ENTRY STV_DEFAULT"
_Z27convert_to_grayscale_kernelP5Pixell:
.text._Z27convert_to_grayscale_kernelP5Pixell:
[----:B------:R-:W-:Y:S01]  /*0000*/  LDC R1, c[0x0][0x37c] ;  /* 0x0000df00ff017b82 */ /* 0x000fe20000000800 */
[----:B------:R-:W0:Y:S07]  /*0010*/  S2R R0, SR_TID.X ;  /* 0x0000000000007919 */ /* 0x000e2e0000002100 */
[----:B------:R-:W0:Y:S01]  /*0020*/  S2UR UR4, SR_CTAID.X ;  /* 0x00000000000479c3 */ /* 0x000e220000002500 */
[----:B------:R-:W1:Y:S07]  /*0030*/  LDCU.64 UR6, c[0x0][0x388] ;  /* 0x00007100ff0677ac */ /* 0x000e6e0008000a00 */
[----:B------:R-:W0:Y:S02]  /*0040*/  LDC R5, c[0x0][0x360] ;  /* 0x0000d800ff057b82 */ /* 0x000e240000000800 */
[----:B0-----:R-:W-:-:S05]  /*0050*/  IMAD R5, R5, UR4, R0 ;  /* 0x0000000405057c24 */ /* 0x001fca000f8e0200 */
[----:B-1----:R-:W-:Y:S02]  /*0060*/  ISETP.GE.U32.AND P0, PT, R5, UR6, PT ;  /* 0x0000000605007c0c */ /* 0x002fe4000bf06070 */
[----:B------:R-:W-:-:S04]  /*0070*/  SHF.R.S32.HI R0, RZ, 0x1f, R5 ;  /* 0x0000001fff007819 */ /* 0x000fc80000011405 */
[----:B------:R-:W-:-:S13]  /*0080*/  ISETP.GE.AND.EX P0, PT, R0, UR7, PT, P0 ;  /* 0x0000000700007c0c */ /* 0x000fda000bf06300 */
[----:B------:R-:W-:Y:S05]  /*0090*/  @P0 EXIT ;  /* 0x000000000000094d */ /* 0x000fea0003800000 */
[----:B------:R-:W0:Y:S01]  /*00a0*/  LDC.64 R2, c[0x0][0x380] ;  /* 0x0000e000ff027b82 */ /* 0x000e220000000a00 */
[----:B------:R-:W1:Y:S01]  /*00b0*/  LDCU.64 UR4, c[0x0][0x358] ;  /* 0x00006b00ff0477ac */ /* 0x000e620008000a00 */
[----:B------:R-:W-:Y:S02]  /*00c0*/  IMAD R7, R0, 0x3, RZ ;  /* 0x0000000300077824 */ /* 0x000fe400078e02ff */
[----:B0-----:R-:W-:-:S04]  /*00d0*/  IMAD.WIDE.U32 R2, R5, 0x3, R2 ;  /* 0x0000000305027825 */ /* 0x001fc800078e0002 */
[----:B------:R-:W-:-:S05]  /*00e0*/  IMAD.IADD R3, R3, 0x1, R7 ;  /* 0x0000000103037824 */ /* 0x000fca00078e0207 */
[----:B-1----:R-:W2:Y:S01]  /*00f0*/  LDG.E.U8 R0, desc[UR4][R2.64] ;  /* 0x0000000402007981 */ /* 0x002ea2000c1e1100 */
[----:B------:R-:W-:Y:S01]  /*0100*/  BSSY.RECONVERGENT B0, `(.L_x_0) ;  /* 0x0000015000007945 */ /* 0x000fe20003800200 */
[----:B--2---:R-:W-:-:S13]  /*0110*/  ISETP.NE.AND P0, PT, R0, RZ, PT ;  /* 0x000000ff0000720c */ /* 0x004fda0003f05270 */
[----:B------:R-:W-:Y:S05]  /*0120*/  @!P0 BRA `(.L_x_1) ;  /* 0x0000000000308947 */ /* 0x000fea0003800000 */
[----:B------:R-:W-:-:S13]  /*0130*/  ISETP.NE.AND P0, PT, R0, 0xff, PT ;  /* 0x000000ff0000780c */ /* 0x000fda0003f05270 */
[----:B------:R-:W-:Y:S05]  /*0140*/  @!P0 BRA `(.L_x_2) ;  /* 0x0000000000088947 */ /* 0x000fea0003800000 */
[----:B------:R0:W5:Y:S01]  /*0150*/  LDG.E.U8 R4, desc[UR4][R2.64+0x1] ;  /* 0x0000010402047981 */ /* 0x000162000c1e1100 */
[----:B------:R-:W-:Y:S05]  /*0160*/  BRA `(.L_x_3) ;  /* 0x0000000000387947 */ /* 0x000fea0003800000 */
.L_x_2:
[----:B------:R-:W2:Y:S02]  /*0170*/  LDG.E.U8 R4, desc[UR4][R2.64+0x1] ;  /* 0x0000010402047981 */ /* 0x000ea4000c1e1100 */
[----:B--2---:R-:W-:-:S13]  /*0180*/  ISETP.NE.AND P0, PT, R4, 0xff, PT ;  /* 0x000000ff0400780c */ /* 0x004fda0003f05270 */
[----:B------:R-:W-:Y:S05]  /*0190*/  @P0 BRA `(.L_x_3) ;  /* 0x00000000002c0947 */ /* 0x000fea0003800000 */
[----:B------:R-:W2:Y:S02]  /*01a0*/  LDG.E.U8 R4, desc[UR4][R2.64+0x2] ;  /* 0x0000020402047981 */ /* 0x000ea4000c1e1100 */
[----:B--2---:R-:W-:-:S13]  /*01b0*/  ISETP.NE.AND P0, PT, R4, 0xff, PT ;  /* 0x000000ff0400780c */ /* 0x004fda0003f05270 */
[----:B------:R-:W-:Y:S05]  /*01c0*/  @!P0 EXIT ;  /* 0x000000000000894d */ /* 0x000fea0003800000 */
[----:B------:R-:W-:Y:S01]  /*01d0*/  IMAD.MOV.U32 R4, RZ, RZ, 0xff ;  /* 0x000000ffff047424 */ /* 0x000fe200078e00ff */
[----:B------:R-:W-:Y:S06]  /*01e0*/  BRA `(.L_x_3) ;  /* 0x0000000000187947 */ /* 0x000fec0003800000 */
.L_x_1:
[----:B------:R-:W2:Y:S02]  /*01f0*/  LDG.E.U8 R4, desc[UR4][R2.64+0x1] ;  /* 0x0000010402047981 */ /* 0x000ea4000c1e1100 */
[----:B--2---:R-:W-:-:S13]  /*0200*/  ISETP.NE.AND P0, PT, R4, RZ, PT ;  /* 0x000000ff0400720c */ /* 0x004fda0003f05270 */
[----:B------:R-:W-:Y:S05]  /*0210*/  @P0 BRA `(.L_x_3) ;  /* 0x00000000000c0947 */ /* 0x000fea0003800000 */
[----:B------:R-:W2:Y:S02]  /*0220*/  LDG.E.U8 R5, desc[UR4][R2.64+0x2] ;  /* 0x0000020402057981 */ /* 0x000ea4000c1e1100 */
[----:B--2---:R-:W-:-:S13]  /*0230*/  ISETP.NE.AND P0, PT, R5, RZ, PT ;  /* 0x000000ff0500720c */ /* 0x004fda0003f05270 */
[----:B------:R-:W-:Y:S05]  /*0240*/  @!P0 EXIT ;  /* 0x000000000000894d */ /* 0x000fea0003800000 */
.L_x_3:
[----:B------:R-:W-:Y:S05]  /*0250*/  BSYNC.RECONVERGENT B0 ;  /* 0x0000000000007941 */ /* 0x000fea0003800200 */
.L_x_0:
[----:B-----5:R-:W-:-:S04]  /*0260*/  LOP3.LUT R7, R4, 0xff, RZ, 0xc0, !PT ;  /* 0x000000ff04077812 */ /* 0x020fc800078ec0ff */
[----:B------:R-:W-:-:S13]  /*0270*/  ISETP.NE.AND P0, PT, R0, R7, PT ;  /* 0x000000070000720c */ /* 0x000fda0003f05270 */
[----:B------:R1:W5:Y:S01]  /*0280*/  @P0 LDG.E.U8 R5, desc[UR4][R2.64+0x2] ;  /* 0x0000020402050981 */ /* 0x000362000c1e1100 */
[----:B------:R-:W-:Y:S04]  /*0290*/  BSSY.RECONVERGENT B0, `(.L_x_4) ;  /* 0x0000005000007945 */ /* 0x000fe80003800200 */
[----:B------:R-:W-:Y:S05]  /*02a0*/  @P0 BRA `(.L_x_5) ;  /* 0x00000000000c0947 */ /* 0x000fea0003800000 */
[----:B-----5:R-:W2:Y:S02]  /*02b0*/  LDG.E.U8 R5, desc[UR4][R2.64+0x2] ;  /* 0x0000020402057981 */ /* 0x020ea4000c1e1100 */
[----:B--2---:R-:W-:-:S13]  /*02c0*/  ISETP.NE.AND P0, PT, R0, R5, PT ;  /* 0x000000050000720c */ /* 0x004fda0003f05270 */
[----:B------:R-:W-:Y:S05]  /*02d0*/  @!P0 EXIT ;  /* 0x000000000000894d */ /* 0x000fea0003800000 */
.L_x_5:
[----:B------:R-:W-:Y:S05]  /*02e0*/  BSYNC.RECONVERGENT B0 ;  /* 0x0000000000007941 */ /* 0x000fea0003800200 */
.L_x_4:
[----:B-----5:R-:W-:-:S04]  /*02f0*/  IADD3 R5, PT, PT, R5, R7, R0 ;  /* 0x0000000705057210 */ /* 0x020fc80007ffe000 */
[----:B------:R-:W-:-:S05]  /*0300*/  LOP3.LUT R5, R5, 0xffff, RZ, 0xc0, !PT ;  /* 0x0000ffff05057812 */ /* 0x000fca00078ec0ff */
[----:B------:R-:W-:-:S05]  /*0310*/  IMAD R5, R5, 0x5556, RZ ;  /* 0x0000555605057824 */ /* 0x000fca00078e02ff */
[----:B------:R-:W-:-:S05]  /*0320*/  SHF.R.U32.HI R5, RZ, 0x10, R5 ;  /* 0x00000010ff057819 */ /* 0x000fca0000011605 */
[----:B------:R-:W-:Y:S04]  /*0330*/  STG.E.U8 desc[UR4][R2.64], R5 ;  /* 0x0000000502007986 */ /* 0x000fe8000c101104 */
[----:B------:R-:W-:Y:S04]  /*0340*/  STG.E.U8 desc[UR4][R2.64+0x1], R5 ;  /* 0x0000010502007986 */ /* 0x000fe8000c101104 */
[----:B------:R-:W-:Y:S01]  /*0350*/  STG.E.U8 desc[UR4][R2.64+0x2], R5 ;  /* 0x0000020502007986 */ /* 0x000fe2000c101104 */
[----:B------:R-:W-:Y:S05]  /*0360*/  EXIT ;  /* 0x000000000000794d */ /* 0x000fea0003800000 */
.L_x_6:
[----:B------:R-:W-:-:S00]  /*0370*/  BRA `(.L_x_6) ;  /* 0xfffffffc00fc7947 */ /* 0x000fc0000383ffff */
[----:B------:R-:W-:-:S00]  /*0380*/  NOP ;  /* 0x0000000000007918 */ /* 0x000fc00000000000 */
[----:B------:R-:W-:-:S00]  /*0390*/  NOP ;  /* 0x0000000000007918 */ /* 0x000fc00000000000 */
[----:B------:R-:W-:-:S00]  /*03a0*/  NOP ;  /* 0x0000000000007918 */ /* 0x000fc00000000000 */
[----:B------:R-:W-:-:S00]  /*03b0*/  NOP ;  /* 0x0000000000007918 */ /* 0x000fc00000000000 */
[----:B------:R-:W-:-:S00]  /*03c0*/  NOP ;  /* 0x0000000000007918 */ /* 0x000fc00000000000 */
[----:B------:R-:W-:-:S00]  /*03d0*/  NOP ;  /* 0x0000000000007918 */ /* 0x000fc00000000000 */
[----:B------:R-:W-:-:S00]  /*03e0*/  NOP ;  /* 0x0000000000007918 */ /* 0x000fc00000000000 */
[----:B------:R-:W-:-:S00]  /*03f0*/  NOP ;  /* 0x0000000000007918 */ /* 0x000fc00000000000 */
.L_x_7:


//--------------------- .nv.shared.reserved.0     --------------------------
	.section	.nv.shared.reserved.0,"aw",@nobits
	.weak		__nv_reservedSMEM_offset_0_alias
	.size		__nv_reservedSMEM_offset_0_alias, 0, 64
	.other		__nv_reservedSMEM_offset_0_alias,@"STO_CUDA_RESERVED_SHARED STV_DEFAULT"
__nv_reservedSMEM_offset_0_alias:
	.zero		0
	.zero		64


//--------------------- .nv.constant0._Z27convert_to_grayscale_kernelP5Pixell --------------------------
	.section	.nv.constant0._Z27convert_to_grayscale_kernelP5Pixell,"a",@progbits
	.sectionflags	@""
	.align	4
.nv.constant0._Z27convert_to_grayscale_kernelP5Pixell:
	.zero		912


//--------------------- SYMBOLS --------------------------

	.type		.nv.reservedSmem.offset0,@object
	.size		.nv.reservedSmem.offset0,0x4
